//
// Generated by NVIDIA NVVM Compiler
//
// Compiler Build ID: CL-36424714
// Cuda compilation tools, release 13.0, V13.0.88
// Based on NVVM 20.0.0
//

.version 9.0
.target sm_100
.address_size 64

	// .globl	_Z16compute_tiled_swPKcS0_PsS1_iiiiPi
// _ZZ16compute_tiled_swPKcS0_PsS1_iiiiPiE5s_mat has been demoted
// _ZZ16compute_tiled_swPKcS0_PsS1_iiiiPiE6s_seqA has been demoted
// _ZZ16compute_tiled_swPKcS0_PsS1_iiiiPiE6s_seqB has been demoted

.visible .entry _Z16compute_tiled_swPKcS0_PsS1_iiiiPi(
	.param .u64 .ptr .align 1 _Z16compute_tiled_swPKcS0_PsS1_iiiiPi_param_0,
	.param .u64 .ptr .align 1 _Z16compute_tiled_swPKcS0_PsS1_iiiiPi_param_1,
	.param .u64 .ptr .align 1 _Z16compute_tiled_swPKcS0_PsS1_iiiiPi_param_2,
	.param .u64 .ptr .align 1 _Z16compute_tiled_swPKcS0_PsS1_iiiiPi_param_3,
	.param .u32 _Z16compute_tiled_swPKcS0_PsS1_iiiiPi_param_4,
	.param .u32 _Z16compute_tiled_swPKcS0_PsS1_iiiiPi_param_5,
	.param .u32 _Z16compute_tiled_swPKcS0_PsS1_iiiiPi_param_6,
	.param .u32 _Z16compute_tiled_swPKcS0_PsS1_iiiiPi_param_7,
	.param .u64 .ptr .align 1 _Z16compute_tiled_swPKcS0_PsS1_iiiiPi_param_8
)
{
	.reg .pred 	%p<50>;
	.reg .b16 	%rs<46>;
	.reg .b32 	%r<214>;
	.reg .b64 	%rd<25>;
	// demoted variable
	.shared .align 2 .b8 _ZZ16compute_tiled_swPKcS0_PsS1_iiiiPiE5s_mat[2178];
	// demoted variable
	.shared .align 1 .b8 _ZZ16compute_tiled_swPKcS0_PsS1_iiiiPiE6s_seqA[32];
	// demoted variable
	.shared .align 1 .b8 _ZZ16compute_tiled_swPKcS0_PsS1_iiiiPiE6s_seqB[32];
	ld.param.u64 	%rd3, [_Z16compute_tiled_swPKcS0_PsS1_iiiiPi_param_0];
	ld.param.u64 	%rd4, [_Z16compute_tiled_swPKcS0_PsS1_iiiiPi_param_1];
	ld.param.u64 	%rd6, [_Z16compute_tiled_swPKcS0_PsS1_iiiiPi_param_2];
	ld.param.u64 	%rd7, [_Z16compute_tiled_swPKcS0_PsS1_iiiiPi_param_3];
	ld.param.u32 	%r33, [_Z16compute_tiled_swPKcS0_PsS1_iiiiPi_param_4];
	ld.param.u32 	%r35, [_Z16compute_tiled_swPKcS0_PsS1_iiiiPi_param_5];
	ld.param.u32 	%r36, [_Z16compute_tiled_swPKcS0_PsS1_iiiiPi_param_6];
	ld.param.u32 	%r37, [_Z16compute_tiled_swPKcS0_PsS1_iiiiPi_param_7];
	ld.param.u64 	%rd5, [_Z16compute_tiled_swPKcS0_PsS1_iiiiPi_param_8];
	cvta.to.global.u64 	%rd1, %rd7;
	cvta.to.global.u64 	%rd2, %rd6;
	mov.u32 	%r1, %tid.x;
	sub.s32 	%r38, %r36, %r37;
	max.s32 	%r2, %r38, -1;
	mov.u32 	%r3, %ctaid.x;
	add.s32 	%r39, %r3, %r2;
	add.s32 	%r4, %r39, 1;
	sub.s32 	%r40, %r36, %r4;
	shl.b32 	%r6, %r4, 5;
	shl.b32 	%r7, %r40, 5;
	setp.ge.s32 	%p1, %r6, %r33;
	setp.ge.s32 	%p2, %r7, %r35;
	or.pred  	%p3, %p1, %p2;
	@%p3 bra 	$L__BB0_45;
	setp.gt.u32 	%p4, %r1, 31;
	mov.u32 	%r41, _ZZ16compute_tiled_swPKcS0_PsS1_iiiiPiE5s_mat;
	mad.lo.s32 	%r8, %r1, 66, %r41;
	shl.b32 	%r42, %r1, 6;
	sub.s32 	%r9, %r8, %r42;
	@%p4 bra 	$L__BB0_7;
	add.s32 	%r10, %r6, %r1;
	setp.ge.s32 	%p6, %r10, %r33;
	mov.b16 	%rs39, 0;
	@%p6 bra 	$L__BB0_4;
	cvt.s64.s32 	%rd8, %r10;
	cvta.to.global.u64 	%rd9, %rd3;
	add.s64 	%rd10, %rd9, %rd8;
	ld.global.nc.u8 	%rs15, [%rd10];
	cvt.u16.u8 	%rs39, %rs15;
$L__BB0_4:
	mov.u32 	%r43, _ZZ16compute_tiled_swPKcS0_PsS1_iiiiPiE6s_seqA;
	add.s32 	%r44, %r43, %r1;
	st.shared.u8 	[%r44], %rs39;
	add.s32 	%r11, %r7, %r1;
	setp.ge.s32 	%p7, %r11, %r35;
	mov.b16 	%rs40, 0;
	@%p7 bra 	$L__BB0_6;
	cvt.s64.s32 	%rd11, %r11;
	cvta.to.global.u64 	%rd12, %rd4;
	add.s64 	%rd13, %rd12, %rd11;
	ld.global.nc.u8 	%rs17, [%rd13];
	cvt.u16.u8 	%rs40, %rs17;
$L__BB0_6:
	mov.u32 	%r45, _ZZ16compute_tiled_swPKcS0_PsS1_iiiiPiE6s_seqB;
	add.s32 	%r46, %r45, %r1;
	st.shared.u8 	[%r46], %rs40;
	bra.uni 	$L__BB0_8;
$L__BB0_7:
	setp.ne.s32 	%p5, %r1, 32;
	@%p5 bra 	$L__BB0_9;
$L__BB0_8:
	mov.b16 	%rs18, 0;
	st.shared.u16 	[%r8], %rs18;
	st.shared.u16 	[%r9], %rs18;
$L__BB0_9:
	setp.gt.u32 	%p8, %r1, 31;
	setp.lt.s32 	%p9, %r4, 1;
	or.pred  	%p10, %p8, %p9;
	@%p10 bra 	$L__BB0_12;
	add.s32 	%r12, %r7, %r1;
	setp.ge.s32 	%p11, %r12, %r35;
	@%p11 bra 	$L__BB0_12;
	mad.lo.s32 	%r48, %r39, %r35, %r12;
	mul.wide.s32 	%rd14, %r48, 2;
	add.s64 	%rd15, %rd2, %rd14;
	ld.global.u16 	%rs19, [%rd15];
	st.shared.u16 	[%r9+2], %rs19;
$L__BB0_12:
	setp.gt.u32 	%p12, %r1, 31;
	setp.lt.s32 	%p13, %r40, 1;
	or.pred  	%p14, %p12, %p13;
	@%p14 bra 	$L__BB0_15;
	add.s32 	%r13, %r6, %r1;
	setp.ge.s32 	%p15, %r13, %r33;
	@%p15 bra 	$L__BB0_15;
	add.s32 	%r49, %r40, -1;
	mad.lo.s32 	%r50, %r49, %r33, %r13;
	mul.wide.s32 	%rd16, %r50, 2;
	add.s64 	%rd17, %rd1, %rd16;
	ld.global.u16 	%rs20, [%rd17];
	st.shared.u16 	[%r8+66], %rs20;
$L__BB0_15:
	setp.ne.s32 	%p16, %r1, 0;
	@%p16 bra 	$L__BB0_19;
	min.s32 	%r51, %r4, %r40;
	setp.lt.s32 	%p17, %r51, 1;
	@%p17 bra 	$L__BB0_18;
	mad.lo.s32 	%r53, %r39, %r35, %r7;
	add.s32 	%r54, %r53, -1;
	mul.wide.s32 	%rd18, %r54, 2;
	add.s64 	%rd19, %rd2, %rd18;
	ld.global.u16 	%rs22, [%rd19];
	st.shared.u16 	[_ZZ16compute_tiled_swPKcS0_PsS1_iiiiPiE5s_mat], %rs22;
	bra.uni 	$L__BB0_19;
$L__BB0_18:
	mov.b16 	%rs21, 0;
	st.shared.u16 	[_ZZ16compute_tiled_swPKcS0_PsS1_iiiiPiE5s_mat], %rs21;
$L__BB0_19:
	bar.warp.sync 	-1;
	add.s32 	%r14, %r1, -30;
	mov.b16 	%rs42, 0;
	mov.b32 	%r213, 0;
$L__BB0_20:
	max.u32 	%r16, %r213, 31;
	min.u32 	%r56, %r213, 31;
	add.s32 	%r57, %r56, 1;
	add.s32 	%r17, %r14, %r16;
	setp.gt.s32 	%p18, %r17, %r57;
	@%p18 bra 	$L__BB0_24;
	sub.s32 	%r18, %r213, %r17;
	add.s32 	%r58, %r18, %r7;
	add.s32 	%r59, %r6, %r17;
	setp.gt.s32 	%p19, %r59, %r33;
	add.s32 	%r60, %r58, 2;
	setp.gt.s32 	%p20, %r60, %r35;
	or.pred  	%p21, %p19, %p20;
	@%p21 bra 	$L__BB0_23;
	add.s32 	%r64, %r1, %r16;
	add.s32 	%r65, %r64, -1;
	mad.lo.s32 	%r67, %r65, 66, %r41;
	shl.b32 	%r68, %r18, 1;
	add.s32 	%r69, %r67, %r68;
	ld.shared.s16 	%r70, [%r69+-1976];
	not.b32 	%r71, %r17;
	add.s32 	%r72, %r213, %r71;
	shl.b32 	%r73, %r72, 1;
	add.s32 	%r74, %r67, %r73;
	ld.shared.s16 	%r75, [%r74+-1910];
	ld.shared.s16 	%r76, [%r74+-1976];
	mov.u32 	%r77, _ZZ16compute_tiled_swPKcS0_PsS1_iiiiPiE6s_seqA;
	add.s32 	%r78, %r77, %r65;
	ld.shared.u8 	%rs25, [%r78+-30];
	mov.u32 	%r79, _ZZ16compute_tiled_swPKcS0_PsS1_iiiiPiE6s_seqB;
	add.s32 	%r80, %r79, %r72;
	ld.shared.u8 	%rs26, [%r80+2];
	setp.eq.s16 	%p22, %rs25, %rs26;
	selp.b32 	%r81, 2, -1, %p22;
	add.s32 	%r82, %r81, %r76;
	add.s32 	%r83, %r70, -2;
	max.s32 	%r84, %r82, %r83;
	add.s32 	%r85, %r75, -2;
	max.s32 	%r86, %r84, %r85;
	max.s32 	%r87, %r86, 0;
	st.shared.u16 	[%r69+-1910], %r87;
	cvt.s32.s16 	%r88, %rs42;
	max.s32 	%r89, %r87, %r88;
	cvt.u16.u32 	%rs42, %r89;
	bra.uni 	$L__BB0_24;
$L__BB0_23:
	mad.lo.s32 	%r61, %r16, 66, %r8;
	shl.b32 	%r62, %r18, 1;
	add.s32 	%r63, %r61, %r62;
	mov.b16 	%rs24, 0;
	st.shared.u16 	[%r63+-1976], %rs24;
$L__BB0_24:
	bar.warp.sync 	-1;
	add.s32 	%r90, %r213, 1;
	max.u32 	%r19, %r90, 31;
	min.u32 	%r91, %r90, 31;
	add.s32 	%r92, %r91, 1;
	add.s32 	%r20, %r14, %r19;
	setp.gt.s32 	%p23, %r20, %r92;
	@%p23 bra 	$L__BB0_28;
	sub.s32 	%r21, %r213, %r20;
	add.s32 	%r93, %r21, %r7;
	add.s32 	%r94, %r6, %r20;
	setp.le.s32 	%p24, %r94, %r33;
	add.s32 	%r95, %r93, 3;
	setp.le.s32 	%p25, %r95, %r35;
	and.pred  	%p26, %p24, %p25;
	@%p26 bra 	$L__BB0_27;
	mad.lo.s32 	%r96, %r19, 66, %r8;
	shl.b32 	%r97, %r21, 1;
	add.s32 	%r98, %r96, %r97;
	mov.b16 	%rs27, 0;
	st.shared.u16 	[%r98+-1974], %rs27;
	bra.uni 	$L__BB0_28;
$L__BB0_27:
	add.s32 	%r99, %r1, %r19;
	add.s32 	%r100, %r99, -1;
	mad.lo.s32 	%r102, %r100, 66, %r41;
	shl.b32 	%r103, %r21, 1;
	add.s32 	%r104, %r102, %r103;
	ld.shared.s16 	%r105, [%r104+-1974];
	not.b32 	%r106, %r20;
	add.s32 	%r107, %r213, %r106;
	shl.b32 	%r108, %r107, 1;
	add.s32 	%r109, %r102, %r108;
	ld.shared.s16 	%r110, [%r109+-1908];
	ld.shared.s16 	%r111, [%r109+-1974];
	mov.u32 	%r112, _ZZ16compute_tiled_swPKcS0_PsS1_iiiiPiE6s_seqA;
	add.s32 	%r113, %r112, %r100;
	ld.shared.u8 	%rs28, [%r113+-30];
	mov.u32 	%r114, _ZZ16compute_tiled_swPKcS0_PsS1_iiiiPiE6s_seqB;
	add.s32 	%r115, %r114, %r107;
	ld.shared.u8 	%rs29, [%r115+3];
	setp.eq.s16 	%p27, %rs28, %rs29;
	selp.b32 	%r116, 2, -1, %p27;
	add.s32 	%r117, %r116, %r111;
	add.s32 	%r118, %r105, -2;
	max.s32 	%r119, %r117, %r118;
	add.s32 	%r120, %r110, -2;
	max.s32 	%r121, %r119, %r120;
	max.s32 	%r122, %r121, 0;
	st.shared.u16 	[%r104+-1908], %r122;
	cvt.s32.s16 	%r123, %rs42;
	max.s32 	%r124, %r122, %r123;
	cvt.u16.u32 	%rs42, %r124;
$L__BB0_28:
	bar.warp.sync 	-1;
	add.s32 	%r125, %r213, 2;
	max.u32 	%r22, %r125, 31;
	min.u32 	%r126, %r125, 31;
	add.s32 	%r127, %r126, 1;
	add.s32 	%r23, %r14, %r22;
	setp.gt.s32 	%p28, %r23, %r127;
	@%p28 bra 	$L__BB0_32;
	sub.s32 	%r24, %r213, %r23;
	add.s32 	%r128, %r24, %r7;
	add.s32 	%r129, %r6, %r23;
	setp.le.s32 	%p29, %r129, %r33;
	add.s32 	%r130, %r128, 4;
	setp.le.s32 	%p30, %r130, %r35;
	and.pred  	%p31, %p29, %p30;
	@%p31 bra 	$L__BB0_31;
	mad.lo.s32 	%r131, %r22, 66, %r8;
	shl.b32 	%r132, %r24, 1;
	add.s32 	%r133, %r131, %r132;
	mov.b16 	%rs30, 0;
	st.shared.u16 	[%r133+-1972], %rs30;
	bra.uni 	$L__BB0_32;
$L__BB0_31:
	add.s32 	%r134, %r1, %r22;
	add.s32 	%r135, %r134, -1;
	mad.lo.s32 	%r137, %r135, 66, %r41;
	shl.b32 	%r138, %r24, 1;
	add.s32 	%r139, %r137, %r138;
	ld.shared.s16 	%r140, [%r139+-1972];
	not.b32 	%r141, %r23;
	add.s32 	%r142, %r213, %r141;
	shl.b32 	%r143, %r142, 1;
	add.s32 	%r144, %r137, %r143;
	ld.shared.s16 	%r145, [%r144+-1906];
	ld.shared.s16 	%r146, [%r144+-1972];
	mov.u32 	%r147, _ZZ16compute_tiled_swPKcS0_PsS1_iiiiPiE6s_seqA;
	add.s32 	%r148, %r147, %r135;
	ld.shared.u8 	%rs31, [%r148+-30];
	mov.u32 	%r149, _ZZ16compute_tiled_swPKcS0_PsS1_iiiiPiE6s_seqB;
	add.s32 	%r150, %r149, %r142;
	ld.shared.u8 	%rs32, [%r150+4];
	setp.eq.s16 	%p32, %rs31, %rs32;
	selp.b32 	%r151, 2, -1, %p32;
	add.s32 	%r152, %r151, %r146;
	add.s32 	%r153, %r140, -2;
	max.s32 	%r154, %r152, %r153;
	add.s32 	%r155, %r145, -2;
	max.s32 	%r156, %r154, %r155;
	max.s32 	%r157, %r156, 0;
	st.shared.u16 	[%r139+-1906], %r157;
	cvt.s32.s16 	%r158, %rs42;
	max.s32 	%r159, %r157, %r158;
	cvt.u16.u32 	%rs42, %r159;
$L__BB0_32:
	bar.warp.sync 	-1;
	add.s32 	%r25, %r213, 3;
	setp.eq.s32 	%p33, %r25, 63;
	@%p33 bra 	$L__BB0_38;
	max.u32 	%r26, %r25, 31;
	min.u32 	%r160, %r25, 31;
	add.s32 	%r161, %r160, 1;
	add.s32 	%r27, %r14, %r26;
	setp.gt.s32 	%p34, %r27, %r161;
	@%p34 bra 	$L__BB0_37;
	sub.s32 	%r28, %r213, %r27;
	add.s32 	%r162, %r28, %r7;
	add.s32 	%r163, %r6, %r27;
	setp.le.s32 	%p35, %r163, %r33;
	add.s32 	%r164, %r162, 5;
	setp.le.s32 	%p36, %r164, %r35;
	and.pred  	%p37, %p35, %p36;
	@%p37 bra 	$L__BB0_36;
	mad.lo.s32 	%r165, %r26, 66, %r8;
	shl.b32 	%r166, %r28, 1;
	add.s32 	%r167, %r165, %r166;
	mov.b16 	%rs33, 0;
	st.shared.u16 	[%r167+-1970], %rs33;
	bra.uni 	$L__BB0_37;
$L__BB0_36:
	add.s32 	%r168, %r1, %r26;
	add.s32 	%r169, %r168, -1;
	mad.lo.s32 	%r171, %r169, 66, %r41;
	shl.b32 	%r172, %r28, 1;
	add.s32 	%r173, %r171, %r172;
	ld.shared.s16 	%r174, [%r173+-1970];
	not.b32 	%r175, %r27;
	add.s32 	%r176, %r213, %r175;
	shl.b32 	%r177, %r176, 1;
	add.s32 	%r178, %r171, %r177;
	ld.shared.s16 	%r179, [%r178+-1904];
	ld.shared.s16 	%r180, [%r178+-1970];
	mov.u32 	%r181, _ZZ16compute_tiled_swPKcS0_PsS1_iiiiPiE6s_seqA;
	add.s32 	%r182, %r181, %r169;
	ld.shared.u8 	%rs34, [%r182+-30];
	mov.u32 	%r183, _ZZ16compute_tiled_swPKcS0_PsS1_iiiiPiE6s_seqB;
	add.s32 	%r184, %r183, %r176;
	ld.shared.u8 	%rs35, [%r184+5];
	setp.eq.s16 	%p38, %rs34, %rs35;
	selp.b32 	%r185, 2, -1, %p38;
	add.s32 	%r186, %r185, %r180;
	add.s32 	%r187, %r174, -2;
	max.s32 	%r188, %r186, %r187;
	add.s32 	%r189, %r179, -2;
	max.s32 	%r190, %r188, %r189;
	max.s32 	%r191, %r190, 0;
	st.shared.u16 	[%r173+-1904], %r191;
	cvt.s32.s16 	%r192, %rs42;
	max.s32 	%r193, %r191, %r192;
	cvt.u16.u32 	%rs42, %r193;
$L__BB0_37:
	bar.warp.sync 	-1;
	add.s32 	%r213, %r213, 4;
	bra.uni 	$L__BB0_20;
$L__BB0_38:
	setp.gt.u32 	%p39, %r1, 31;
	@%p39 bra 	$L__BB0_43;
	add.s32 	%r30, %r6, %r1;
	add.s32 	%r31, %r7, %r1;
	setp.ge.s32 	%p40, %r30, %r33;
	@%p40 bra 	$L__BB0_41;
	ld.shared.u16 	%rs36, [%r8+130];
	mad.lo.s32 	%r194, %r40, %r33, %r30;
	mul.wide.s32 	%rd20, %r194, 2;
	add.s64 	%rd21, %rd1, %rd20;
	st.global.u16 	[%rd21], %rs36;
$L__BB0_41:
	setp.ge.s32 	%p41, %r31, %r35;
	@%p41 bra 	$L__BB0_43;
	ld.shared.u16 	%rs37, [%r9+2114];
	mad.lo.s32 	%r195, %r4, %r35, %r31;
	mul.wide.s32 	%rd22, %r195, 2;
	add.s64 	%rd23, %rd2, %rd22;
	st.global.u16 	[%rd23], %rs37;
$L__BB0_43:
	setp.ne.s32 	%p42, %r1, 0;
	cvt.s32.s16 	%r196, %rs42;
	shfl.sync.down.b32	%r197|%p43, %r196, 16, 31, -1;
	max.s32 	%r198, %r196, %r197;
	cvt.s32.s16 	%r199, %r198;
	shfl.sync.down.b32	%r200|%p44, %r199, 8, 31, -1;
	max.s32 	%r201, %r199, %r200;
	cvt.s32.s16 	%r202, %r201;
	shfl.sync.down.b32	%r203|%p45, %r202, 4, 31, -1;
	max.s32 	%r204, %r202, %r203;
	cvt.s32.s16 	%r205, %r204;
	shfl.sync.down.b32	%r206|%p46, %r205, 2, 31, -1;
	max.s32 	%r207, %r205, %r206;
	cvt.s32.s16 	%r208, %r207;
	shfl.sync.down.b32	%r209|%p47, %r208, 1, 31, -1;
	max.s32 	%r210, %r208, %r209;
	cvt.u16.u32 	%rs38, %r210;
	setp.lt.s16 	%p48, %rs38, 1;
	or.pred  	%p49, %p42, %p48;
	@%p49 bra 	$L__BB0_45;
	and.b32  	%r211, %r210, 32767;
	cvta.to.global.u64 	%rd24, %rd5;
	atom.global.max.s32 	%r212, [%rd24], %r211;
$L__BB0_45:
	ret;

}


// ===== COMPILED SASS (sm_100) =====

	.target	sm_100

	.elftype	@"ET_EXEC"


//--------------------- .note.nv.tkinfo           --------------------------
	.section	.note.nv.tkinfo,"",@"SHT_NOTE"
	.sectionflags	@"SHF_NOTE_NV_TKINFO"
	.tkinfo
        /*0018*/ 	.word	0x00000002
        /*0030*/ 	.string	""
        /*0030*/ 	.string	"ptxas"
        /*0030*/ 	.string	"Cuda compilation tools, release 13.0, V13.0.88"
        /*0030*/ 	.string	"Build cuda_13.0.r13.0/compiler.36424714_0"
        /*0030*/ 	.string	"-arch sm_100 -m 64 "



//--------------------- .note.nv.cuinfo           --------------------------
	.section	.note.nv.cuinfo,"",@"SHT_NOTE"
	.sectionflags	@"SHF_NOTE_NV_CUINFO"
        /*0018*/ 	.short	0x0002
        /*001a*/ 	.short	0x0064
        /*001c*/ 	.short	0x0082
	.zero		2


//--------------------- .nv.info                  --------------------------
	.section	.nv.info,"",@"SHT_CUDA_INFO"
	.align	4


	//----- nvinfo : EIATTR_REGCOUNT
	.align		4
        /*0000*/ 	.byte	0x04, 0x2f
        /*0002*/ 	.short	(.L_1 - .L_0)
	.align		4
.L_0:
        /*0004*/ 	.word	index@(_Z16compute_tiled_swPKcS0_PsS1_iiiiPi)
        /*0008*/ 	.word	0x0000001a


	//----- nvinfo : EIATTR_FRAME_SIZE
	.align		4
.L_1:
        /*000c*/ 	.byte	0x04, 0x11
        /*000e*/ 	.short	(.L_3 - .L_2)
	.align		4
.L_2:
        /*0010*/ 	.word	index@(_Z16compute_tiled_swPKcS0_PsS1_iiiiPi)
        /*0014*/ 	.word	0x00000000


	//----- nvinfo : EIATTR_MIN_STACK_SIZE
	.align		4
.L_3:
        /*0018*/ 	.byte	0x04, 0x12
        /*001a*/ 	.short	(.L_5 - .L_4)
	.align		4
.L_4:
        /*001c*/ 	.word	index@(_Z16compute_tiled_swPKcS0_PsS1_iiiiPi)
        /*0020*/ 	.word	0x00000000
.L_5:


//--------------------- .nv.compat                --------------------------
	.section	.nv.compat,"",@"SHT_CUDA_COMPAT_INFO"
	.align	4
        /*0000*/ 	.byte	0x02, 0x09, 0x00, 0x00, 0x02, 0x02, 0x01, 0x00, 0x02, 0x05, 0x05, 0x00, 0x03, 0x07, 0x01, 0x01
        /*0010*/ 	.byte	0x02, 0x03, 0x00, 0x00, 0x02, 0x06, 0x01, 0x00, 0x04, 0x0b, 0x08, 0x00, 0x09, 0x00, 0x00, 0x00
        /*0020*/ 	.byte	0x00, 0x00, 0x00, 0x00


//--------------------- .nv.info._Z16compute_tiled_swPKcS0_PsS1_iiiiPi --------------------------
	.section	.nv.info._Z16compute_tiled_swPKcS0_PsS1_iiiiPi,"",@"SHT_CUDA_INFO"
	.sectionflags	@""
	.align	4


	//----- nvinfo : EIATTR_CUDA_API_VERSION
	.align		4
        /*0000*/ 	.byte	0x04, 0x37
        /*0002*/ 	.short	(.L_7 - .L_6)
.L_6:
        /*0004*/ 	.word	0x00000082


	//----- nvinfo : EIATTR_KPARAM_INFO
	.align		4
.L_7:
        /*0008*/ 	.byte	0x04, 0x17
        /*000a*/ 	.short	(.L_9 - .L_8)
.L_8:
        /*000c*/ 	.word	0x00000000
        /*0010*/ 	.short	0x0008
        /*0012*/ 	.short	0x0030
        /*0014*/ 	.byte	0x00, 0xf5, 0x21, 0x00


	//----- nvinfo : EIATTR_KPARAM_INFO
	.align		4
.L_9:
        /*0018*/ 	.byte	0x04, 0x17
        /*001a*/ 	.short	(.L_11 - .L_10)
.L_10:
        /*001c*/ 	.word	0x00000000
        /*0020*/ 	.short	0x0007
        /*0022*/ 	.short	0x002c
        /*0024*/ 	.byte	0x00, 0xf0, 0x11, 0x00


	//----- nvinfo : EIATTR_KPARAM_INFO
	.align		4
.L_11:
        /*0028*/ 	.byte	0x04, 0x17
        /*002a*/ 	.short	(.L_13 - .L_12)
.L_12:
        /*002c*/ 	.word	0x00000000
        /*0030*/ 	.short	0x0006
        /*0032*/ 	.short	0x0028
        /*0034*/ 	.byte	0x00, 0xf0, 0x11, 0x00


	//----- nvinfo : EIATTR_KPARAM_INFO
	.align		4
.L_13:
        /*0038*/ 	.byte	0x04, 0x17
        /*003a*/ 	.short	(.L_15 - .L_14)
.L_14:
        /*003c*/ 	.word	0x00000000
        /*0040*/ 	.short	0x0005
        /*0042*/ 	.short	0x0024
        /*0044*/ 	.byte	0x00, 0xf0, 0x11, 0x00


	//----- nvinfo : EIATTR_KPARAM_INFO
	.align		4
.L_15:
        /*0048*/ 	.byte	0x04, 0x17
        /*004a*/ 	.short	(.L_17 - .L_16)
.L_16:
        /*004c*/ 	.word	0x00000000
        /*0050*/ 	.short	0x0004
        /*0052*/ 	.short	0x0020
        /*0054*/ 	.byte	0x00, 0xf0, 0x11, 0x00


	//----- nvinfo : EIATTR_KPARAM_INFO
	.align		4
.L_17:
        /*0058*/ 	.byte	0x04, 0x17
        /*005a*/ 	.short	(.L_19 - .L_18)
.L_18:
        /*005c*/ 	.word	0x00000000
        /*0060*/ 	.short	0x0003
        /*0062*/ 	.short	0x0018
        /*0064*/ 	.byte	0x00, 0xf5, 0x21, 0x00


	//----- nvinfo : EIATTR_KPARAM_INFO
	.align		4
.L_19:
        /*0068*/ 	.byte	0x04, 0x17
        /*006a*/ 	.short	(.L_21 - .L_20)
.L_20:
        /*006c*/ 	.word	0x00000000
        /*0070*/ 	.short	0x0002
        /*0072*/ 	.short	0x0010
        /*0074*/ 	.byte	0x00, 0xf5, 0x21, 0x00


	//----- nvinfo : EIATTR_KPARAM_INFO
	.align		4
.L_21:
        /*0078*/ 	.byte	0x04, 0x17
        /*007a*/ 	.short	(.L_23 - .L_22)
.L_22:
        /*007c*/ 	.word	0x00000000
        /*0080*/ 	.short	0x0001
        /*0082*/ 	.short	0x0008
        /*0084*/ 	.byte	0x00, 0xf5, 0x21, 0x00


	//----- nvinfo : EIATTR_KPARAM_INFO
	.align		4
.L_23:
        /*0088*/ 	.byte	0x04, 0x17
        /*008a*/ 	.short	(.L_25 - .L_24)
.L_24:
        /*008c*/ 	.word	0x00000000
        /*0090*/ 	.short	0x0000
        /*0092*/ 	.short	0x0000
        /*0094*/ 	.byte	0x00, 0xf5, 0x21, 0x00


	//----- nvinfo : EIATTR_SPARSE_MMA_MASK
	.align		4
.L_25:
        /*0098*/ 	.byte	0x03, 0x50
        /*009a*/ 	.short	0x0000


	//----- nvinfo : EIATTR_MAXREG_COUNT
	.align		4
        /*009c*/ 	.byte	0x03, 0x1b
        /*009e*/ 	.short	0x00ff


	//----- nvinfo : EIATTR_MERCURY_ISA_VERSION
	.align		4
        /*00a0*/ 	.byte	0x03, 0x5f
        /*00a2*/ 	.short	0x0101


	//----- nvinfo : EIATTR_INT_WARP_WIDE_INSTR_OFFSETS
	.align		4
        /*00a4*/ 	.byte	0x04, 0x31
        /*00a6*/ 	.short	(.L_27 - .L_26)


	//   ....[0]....
.L_26:
        /*00a8*/ 	.word	0x00001480


	//   ....[1]....
        /*00ac*/ 	.word	0x000014a0


	//----- nvinfo : EIATTR_COOP_GROUP_MASK_REGIDS
	.align		4
.L_27:
        /*00b0*/ 	.byte	0x04, 0x29
        /*00b2*/ 	.short	(.L_29 - .L_28)


	//   ....[0]....
.L_28:
        /*00b4*/ 	.word	0xffffffff


	//   ....[1]....
        /*00b8*/ 	.word	0xffffffff


	//   ....[2]....
        /*00bc*/ 	.word	0xffffffff


	//   ....[3]....
        /*00c0*/ 	.word	0xffffffff


	//   ....[4]....
        /*00c4*/ 	.word	0xffffffff


	//   ....[5]....
        /*00c8*/ 	.word	0xffffffff


	//   ....[6]....
        /*00cc*/ 	.word	0xffffffff


	//   ....[7]....
        /*00d0*/ 	.word	0xffffffff


	//   ....[8]....
        /*00d4*/ 	.word	0xffffffff


	//   ....[9]....
        /*00d8*/ 	.word	0xffffffff


	//----- nvinfo : EIATTR_COOP_GROUP_INSTR_OFFSETS
	.align		4
.L_29:
        /*00dc*/ 	.byte	0x04, 0x28
        /*00de*/ 	.short	(.L_31 - .L_30)


	//   ....[0]....
.L_30:
        /*00e0*/ 	.word	0x00000640


	//   ....[1]....
        /*00e4*/ 	.word	0x00000930


	//   ....[2]....
        /*00e8*/ 	.word	0x00000c70


	//   ....[3]....
        /*00ec*/ 	.word	0x00000ee0


	//   ....[4]....
        /*00f0*/ 	.word	0x000011c0


	//   ....[5]....
        /*00f4*/ 	.word	0x00001330


	//   ....[6]....
        /*00f8*/ 	.word	0x00001360


	//   ....[7]....
        /*00fc*/ 	.word	0x00001390


	//   ....[8]....
        /*0100*/ 	.word	0x000013c0


	//   ....[9]....
        /*0104*/ 	.word	0x000013f0


	//----- nvinfo : EIATTR_VRC_CTA_INIT_COUNT
	.align		4
.L_31:
        /*0108*/ 	.byte	0x02, 0x4a
	.zero		1
	.zero		1


	//----- nvinfo : EIATTR_EXIT_INSTR_OFFSETS
	.align		4
        /*010c*/ 	.byte	0x04, 0x1c
        /*010e*/ 	.short	(.L_33 - .L_32)


	//   ....[0]....
.L_32:
        /*0110*/ 	.word	0x000000c0


	//   ....[1]....
        /*0114*/ 	.word	0x00001440


	//   ....[2]....
        /*0118*/ 	.word	0x000014e0


	//----- nvinfo : EIATTR_CRS_STACK_SIZE
	.align		4
.L_33:
        /*011c*/ 	.byte	0x04, 0x1e
        /*011e*/ 	.short	(.L_35 - .L_34)
.L_34:
        /*0120*/ 	.word	0x00000000


	//----- nvinfo : EIATTR_CBANK_PARAM_SIZE
	.align		4
.L_35:
        /*0124*/ 	.byte	0x03, 0x19
        /*0126*/ 	.short	0x0038


	//----- nvinfo : EIATTR_PARAM_CBANK
	.align		4
        /*0128*/ 	.byte	0x04, 0x0a
        /*012a*/ 	.short	(.L_37 - .L_36)
	.align		4
.L_36:
        /*012c*/ 	.word	index@(.nv.constant0._Z16compute_tiled_swPKcS0_PsS1_iiiiPi)
        /*0130*/ 	.short	0x0380
        /*0132*/ 	.short	0x0038


	//----- nvinfo : EIATTR_SW_WAR
	.align		4
.L_37:
        /*0134*/ 	.byte	0x04, 0x36
        /*0136*/ 	.short	(.L_39 - .L_38)
.L_38:
        /*0138*/ 	.word	0x00000008
.L_39:


//--------------------- .nv.callgraph             --------------------------
	.section	.nv.callgraph,"",@"SHT_CUDA_CALLGRAPH"
	.align	4
	.sectionentsize	8
	.align		4
        /*0000*/ 	.word	0x00000000
	.align		4
        /*0004*/ 	.word	0xffffffff
	.align		4
        /*0008*/ 	.word	0x00000000
	.align		4
        /*000c*/ 	.word	0xfffffffe
	.align		4
        /*0010*/ 	.word	0x00000000
	.align		4
        /*0014*/ 	.word	0xfffffffd
	.align		4
        /*0018*/ 	.word	0x00000000
	.align		4
        /*001c*/ 	.word	0xfffffffc


//--------------------- .text._Z16compute_tiled_swPKcS0_PsS1_iiiiPi --------------------------
	.section	.text._Z16compute_tiled_swPKcS0_PsS1_iiiiPi,"ax",@progbits
	.align	128
        .global         _Z16compute_tiled_swPKcS0_PsS1_iiiiPi
        .type           _Z16compute_tiled_swPKcS0_PsS1_iiiiPi,@function
        .size           _Z16compute_tiled_swPKcS0_PsS1_iiiiPi,(.L_x_26 - _Z16compute_tiled_swPKcS0_PsS1_iiiiPi)
        .other          _Z16compute_tiled_swPKcS0_PsS1_iiiiPi,@"STO_CUDA_ENTRY STV_DEFAULT"
_Z16compute_tiled_swPKcS0_PsS1_iiiiPi:
.text._Z16compute_tiled_swPKcS0_PsS1_iiiiPi:
[----:B------:R-:W-:Y:S08]  /*0000*/  LDC R1, c[0x0][0x37c] ;  /* 0x0000df00ff017b82 */ /* 0x000ff00000000800 */
[----:B------:R-:W0:Y:S08]  /*0010*/  LDC.64 R4, c[0x0][0x3a8] ;  /* 0x0000ea00ff047b82 */ /* 0x000e300000000a00 */
[----:B------:R-:W1:Y:S08]  /*0020*/  S2UR UR4, SR_CTAID.X ;  /* 0x00000000000479c3 */ /* 0x000e700000002500 */
[----:B------:R-:W2:Y:S01]  /*0030*/  LDC.64 R2, c[0x0][0x3a0] ;  /* 0x0000e800ff027b82 */ /* 0x000ea20000000a00 */
[----:B0-----:R-:W-:-:S05]  /*0040*/  VIADDMNMX R10, R4, -R5, 0xffffffff, !PT ;  /* 0xffffffff040a7446 */ /* 0x001fca0007800905 */
[----:B-1----:R-:W-:-:S04]  /*0050*/  VIADD R10, R10, UR4 ;  /* 0x000000040a0a7c36 */ /* 0x002fc80008000000 */
[----:B------:R-:W-:-:S04]  /*0060*/  VIADD R5, R10, 0x1 ;  /* 0x000000010a057836 */ /* 0x000fc80000000000 */
[----:B------:R-:W-:Y:S02]  /*0070*/  IMAD.IADD R0, R4, 0x1, -R5 ;  /* 0x0000000104007824 */ /* 0x000fe400078e0a05 */
[----:B------:R-:W-:Y:S02]  /*0080*/  IMAD.SHL.U32 R7, R5, 0x20, RZ ;  /* 0x0000002005077824 */ /* 0x000fe400078e00ff */
[----:B------:R-:W-:-:S05]  /*0090*/  IMAD.SHL.U32 R4, R0, 0x20, RZ ;  /* 0x0000002000047824 */ /* 0x000fca00078e00ff */
[----:B--2---:R-:W-:-:S04]  /*00a0*/  ISETP.GE.AND P0, PT, R4, R3, PT ;  /* 0x000000030400720c */ /* 0x004fc80003f06270 */
[----:B------:R-:W-:-:S13]  /*00b0*/  ISETP.GE.OR P0, PT, R7, R2, P0 ;  /* 0x000000020700720c */ /* 0x000fda0000706670 */
[----:B------:R-:W-:Y:S05]  /*00c0*/  @P0 EXIT ;  /* 0x000000000000094d */ /* 0x000fea0003800000 */
[----:B------:R-:W0:Y:S01]  /*00d0*/  S2R R6, SR_TID.X ;  /* 0x0000000000067919 */ /* 0x000e220000002100 */
[----:B------:R-:W-:Y:S01]  /*00e0*/  MOV R16, 0x400 ;  /* 0x0000040000107802 */ /* 0x000fe20000000f00 */
[----:B------:R-:W-:Y:S01]  /*00f0*/  BSSY.RECONVERGENT B1, `(.L_x_0) ;  /* 0x0000026000017945 */ /* 0x000fe20003800200 */
[----:B------:R-:W1:Y:S01]  /*0100*/  LDCU.64 UR8, c[0x0][0x358] ;  /* 0x00006b00ff0877ac */ /* 0x000e620008000a00 */
[----:B------:R-:W2:Y:S02]  /*0110*/  S2R R21, SR_CgaCtaId ;  /* 0x0000000000157919 */ /* 0x000ea40000008800 */
[----:B------:R-:W-:Y:S01]  /*0120*/  BSSY.RELIABLE B0, `(.L_x_1) ;  /* 0x0000020000007945 */ /* 0x000fe20003800100 */
[----:B0-----:R-:W-:Y:S02]  /*0130*/  ISETP.GT.U32.AND P0, PT, R6, 0x1f, PT ;  /* 0x0000001f0600780c */ /* 0x001fe40003f04070 */
[----:B--2---:R-:W-:-:S05]  /*0140*/  LEA R9, R21, R16, 0x18 ;  /* 0x0000001015097211 */ /* 0x004fca00078ec0ff */
[----:B------:R-:W-:-:S04]  /*0150*/  IMAD R11, R6, 0x42, R9 ;  /* 0x00000042060b7824 */ /* 0x000fc800078e0209 */
[----:B------:R-:W-:Y:S02]  /*0160*/  IMAD R8, R6, -0x40, R11 ;  /* 0xffffffc006087824 */ /* 0x000fe400078e020b */
[----:B-1----:R-:W-:Y:S05]  /*0170*/  @P0 BRA `(.L_x_2) ;  /* 0x00000000005c0947 */ /* 0x002fea0003800000 */
[----:B------:R-:W-:Y:S01]  /*0180*/  IMAD.IADD R17, R7, 0x1, R6 ;  /* 0x0000000107117824 */ /* 0x000fe200078e0206 */
[----:B------:R-:W-:Y:S01]  /*0190*/  PRMT R20, RZ, 0x7610, R20 ;  /* 0x00007610ff147816 */ /* 0x000fe20000000014 */
[----:B------:R-:W-:-:S03]  /*01a0*/  IMAD.IADD R18, R4, 0x1, R6 ;  /* 0x0000000104127824 */ /* 0x000fc600078e0206 */
[----:B------:R-:W-:Y:S02]  /*01b0*/  ISETP.GE.AND P0, PT, R17, R2, PT ;  /* 0x000000021100720c */ /* 0x000fe40003f06270 */
[----:B------:R-:W-:-:S11]  /*01c0*/  ISETP.GE.AND P1, PT, R18, R3, PT ;  /* 0x000000031200720c */ /* 0x000fd60003f26270 */
[----:B------:R-:W0:Y:S08]  /*01d0*/  @!P0 LDC.64 R12, c[0x0][0x380] ;  /* 0x0000e000ff0c8b82 */ /* 0x000e300000000a00 */
[----:B------:R-:W1:Y:S01]  /*01e0*/  @!P1 LDC.64 R14, c[0x0][0x388] ;  /* 0x0000e200ff0e9b82 */ /* 0x000e620000000a00 */
[----:B0-----:R-:W-:-:S04]  /*01f0*/  @!P0 IADD3 R12, P2, PT, R17, R12, RZ ;  /* 0x0000000c110c8210 */ /* 0x001fc80007f5e0ff */
[----:B------:R-:W-:Y:S02]  /*0200*/  @!P0 LEA.HI.X.SX32 R13, R17, R13, 0x1, P2 ;  /* 0x0000000d110d8211 */ /* 0x000fe400010f0eff */
[----:B------:R-:W-:Y:S02]  /*0210*/  PRMT R17, RZ, 0x7610, R17 ;  /* 0x00007610ff117816 */ /* 0x000fe40000000011 */
[----:B-1----:R-:W-:-:S04]  /*0220*/  @!P1 IADD3 R14, P3, PT, R18, R14, RZ ;  /* 0x0000000e120e9210 */ /* 0x002fc80007f7e0ff */
[----:B------:R-:W-:Y:S01]  /*0230*/  @!P1 LEA.HI.X.SX32 R15, R18, R15, 0x1, P3 ;  /* 0x0000000f120f9211 */ /* 0x000fe200018f0eff */
[----:B------:R-:W2:Y:S04]  /*0240*/  @!P0 LDG.E.U8.CONSTANT R17, desc[UR8][R12.64] ;  /* 0x000000080c118981 */ /* 0x000ea8000c1e9100 */
[----:B------:R-:W3:Y:S01]  /*0250*/  @!P1 LDG.E.U8.CONSTANT R20, desc[UR8][R14.64] ;  /* 0x000000080e149981 */ /* 0x000ee2000c1e9100 */
[C---:B------:R-:W-:Y:S02]  /*0260*/  VIADD R18, R16.reuse, 0x882 ;  /* 0x0000088210127836 */ /* 0x040fe40000000000 */
[----:B------:R-:W-:-:S03]  /*0270*/  VIADD R16, R16, 0x8a2 ;  /* 0x000008a210107836 */ /* 0x000fc60000000000 */
[C---:B------:R-:W-:Y:S02]  /*0280*/  LEA R19, R21.reuse, R18, 0x18 ;  /* 0x0000001215137211 */ /* 0x040fe400078ec0ff */
[----:B------:R-:W-:-:S03]  /*0290*/  LEA R21, R21, R16, 0x18 ;  /* 0x0000001015157211 */ /* 0x000fc600078ec0ff */
[--C-:B------:R-:W-:Y:S02]  /*02a0*/  IMAD.IADD R16, R19, 0x1, R6.reuse ;  /* 0x0000000113107824 */ /* 0x100fe400078e0206 */
[----:B------:R-:W-:-:S03]  /*02b0*/  IMAD.IADD R21, R21, 0x1, R6 ;  /* 0x0000000115157824 */ /* 0x000fc600078e0206 */
[----:B--2---:R0:W-:Y:S04]  /*02c0*/  STS.U8 [R16], R17 ;  /* 0x0000001110007388 */ /* 0x0041e80000000000 */
[----:B---3--:R0:W-:Y:S01]  /*02d0*/  STS.U8 [R21], R20 ;  /* 0x0000001415007388 */ /* 0x0081e20000000000 */
[----:B------:R-:W-:Y:S05]  /*02e0*/  BRA `(.L_x_3) ;  /* 0x00000000000c7947 */ /* 0x000fea0003800000 */
.L_x_2:
[----:B------:R-:W-:-:S13]  /*02f0*/  ISETP.NE.AND P0, PT, R6, 0x20, PT ;  /* 0x000000200600780c */ /* 0x000fda0003f05270 */
[----:B------:R-:W-:Y:S05]  /*0300*/  @P0 BREAK.RELIABLE B0 ;  /* 0x0000000000000942 */ /* 0x000fea0003800100 */
[----:B------:R-:W-:Y:S05]  /*0310*/  @P0 BRA `(.L_x_4) ;  /* 0x00000000000c0947 */ /* 0x000fea0003800000 */
.L_x_3:
[----:B------:R-:W-:Y:S05]  /*0320*/  BSYNC.RELIABLE B0 ;  /* 0x0000000000007941 */ /* 0x000fea0003800100 */
.L_x_1:
[----:B------:R1:W-:Y:S04]  /*0330*/  STS.U16 [R11], RZ ;  /* 0x000000ff0b007388 */ /* 0x0003e80000000400 */
[----:B------:R1:W-:Y:S02]  /*0340*/  STS.U16 [R8], RZ ;  /* 0x000000ff08007388 */ /* 0x0003e40000000400 */
.L_x_4:
[----:B------:R-:W-:Y:S05]  /*0350*/  BSYNC.RECONVERGENT B1 ;  /* 0x0000000000017941 */ /* 0x000fea0003800200 */
.L_x_0:
[----:B------:R-:W-:Y:S05]  /*0360*/  WARPSYNC.ALL ;  /* 0x0000000000007948 */ /* 0x000fea0003800000 */
[----:B------:R-:W-:Y:S01]  /*0370*/  ISETP.GE.AND P0, PT, R5, 0x1, PT ;  /* 0x000000010500780c */ /* 0x000fe20003f06270 */
[----:B------:R-:W-:Y:S01]  /*0380*/  BSSY.RECONVERGENT B1, `(.L_x_5) ;  /* 0x000000e000017945 */ /* 0x000fe20003800200 */
[----:B------:R-:W-:Y:S02]  /*0390*/  ISETP.GE.AND P1, PT, R0, 0x1, PT ;  /* 0x000000010000780c */ /* 0x000fe40003f26270 */
[C---:B------:R-:W-:Y:S02]  /*03a0*/  ISETP.GT.U32.OR P0, PT, R6.reuse, 0x1f, !P0 ;  /* 0x0000001f0600780c */ /* 0x040fe40004704470 */
[----:B------:R-:W-:-:S02]  /*03b0*/  ISETP.NE.AND P2, PT, R6, RZ, PT ;  /* 0x000000ff0600720c */ /* 0x000fc40003f45270 */
[----:B------:R-:W-:-:S09]  /*03c0*/  ISETP.GT.U32.OR P1, PT, R6, 0x1f, !P1 ;  /* 0x0000001f0600780c */ /* 0x000fd20004f24470 */
[----:B------:R-:W-:Y:S05]  /*03d0*/  @P0 BRA `(.L_x_6) ;  /* 0x0000000000200947 */ /* 0x000fea0003800000 */
[----:B------:R-:W-:-:S05]  /*03e0*/  IMAD.IADD R14, R4, 0x1, R6 ;  /* 0x00000001040e7824 */ /* 0x000fca00078e0206 */
[----:B------:R-:W-:-:S13]  /*03f0*/  ISETP.GE.AND P0, PT, R14, R3, PT ;  /* 0x000000030e00720c */ /* 0x000fda0003f06270 */
[----:B------:R-:W-:Y:S05]  /*0400*/  @P0 BRA `(.L_x_6) ;  /* 0x0000000000140947 */ /* 0x000fea0003800000 */
[----:B------:R-:W2:Y:S01]  /*0410*/  LDC.64 R12, c[0x0][0x390] ;  /* 0x0000e400ff0c7b82 */ /* 0x000ea20000000a00 */
[----:B------:R-:W-:-:S04]  /*0420*/  IMAD R15, R10, R3, R14 ;  /* 0x000000030a0f7224 */ /* 0x000fc800078e020e */
[----:B--2---:R-:W-:-:S06]  /*0430*/  IMAD.WIDE R12, R15, 0x2, R12 ;  /* 0x000000020f0c7825 */ /* 0x004fcc00078e020c */
[----:B------:R-:W2:Y:S04]  /*0440*/  LDG.E.U16 R13, desc[UR8][R12.64] ;  /* 0x000000080c0d7981 */ /* 0x000ea8000c1e1500 */
[----:B--2---:R2:W-:Y:S02]  /*0450*/  STS.U16 [R8+0x2], R13 ;  /* 0x0000020d08007388 */ /* 0x0045e40000000400 */
.L_x_6:
[----:B------:R-:W-:Y:S05]  /*0460*/  BSYNC.RECONVERGENT B1 ;  /* 0x0000000000017941 */ /* 0x000fea0003800200 */
.L_x_5:
[----:B------:R-:W-:Y:S04]  /*0470*/  BSSY.RECONVERGENT B1, `(.L_x_7) ;  /* 0x000000b000017945 */ /* 0x000fe80003800200 */
[----:B------:R-:W-:Y:S05]  /*0480*/  @P1 BRA `(.L_x_8) ;  /* 0x0000000000241947 */ /* 0x000fea0003800000 */
[----:B0-----:R-:W-:-:S05]  /*0490*/  IMAD.IADD R17, R7, 0x1, R6 ;  /* 0x0000000107117824 */ /* 0x001fca00078e0206 */
[----:B------:R-:W-:-:S13]  /*04a0*/  ISETP.GE.AND P0, PT, R17, R2, PT ;  /* 0x000000021100720c */ /* 0x000fda0003f06270 */
[----:B------:R-:W-:Y:S05]  /*04b0*/  @P0 BRA `(.L_x_8) ;  /* 0x0000000000180947 */ /* 0x000fea0003800000 */
[----:B--2---:R-:W0:Y:S01]  /*04c0*/  LDC.64 R12, c[0x0][0x398] ;  /* 0x0000e600ff0c7b82 */ /* 0x004e220000000a00 */
[----:B------:R-:W-:-:S04]  /*04d0*/  VIADD R15, R0, 0xffffffff ;  /* 0xffffffff000f7836 */ /* 0x000fc80000000000 */
[----:B------:R-:W-:-:S04]  /*04e0*/  IMAD R15, R15, R2, R17 ;  /* 0x000000020f0f7224 */ /* 0x000fc800078e0211 */
[----:B0-----:R-:W-:-:S06]  /*04f0*/  IMAD.WIDE R12, R15, 0x2, R12 ;  /* 0x000000020f0c7825 */ /* 0x001fcc00078e020c */
[----:B------:R-:W2:Y:S04]  /*0500*/  LDG.E.U16 R12, desc[UR8][R12.64] ;  /* 0x000000080c0c7981 */ /* 0x000ea8000c1e1500 */
[----:B--2---:R3:W-:Y:S02]  /*0510*/  STS.U16 [R11+0x42], R12 ;  /* 0x0000420c0b007388 */ /* 0x0047e40000000400 */
.L_x_8:
[----:B------:R-:W-:Y:S05]  /*0520*/  BSYNC.RECONVERGENT B1 ;  /* 0x0000000000017941 */ /* 0x000fea0003800200 */
.L_x_7:
[----:B------:R-:W-:Y:S04]  /*0530*/  BSSY.RECONVERGENT B1, `(.L_x_9) ;  /* 0x000000d000017945 */ /* 0x000fe80003800200 */
[----:B------:R-:W-:Y:S05]  /*0540*/  @P2 BRA `(.L_x_10) ;  /* 0x00000000002c2947 */ /* 0x000fea0003800000 */
[----:B------:R-:W-:-:S04]  /*0550*/  VIMNMX R2, PT, PT, R5, R0, PT ;  /* 0x0000000005027248 */ /* 0x000fc80003fe0100 */
[----:B------:R-:W-:-:S13]  /*0560*/  ISETP.GE.AND P0, PT, R2, 0x1, PT ;  /* 0x000000010200780c */ /* 0x000fda0003f06270 */
[----:B------:R-:W-:Y:S05]  /*0570*/  @!P0 BRA `(.L_x_11) ;  /* 0x00000000001c8947 */ /* 0x000fea0003800000 */
[----:B--23--:R-:W2:Y:S01]  /*0580*/  LDC.64 R12, c[0x0][0x390] ;  /* 0x0000e400ff0c7b82 */ /* 0x00cea20000000a00 */
[----:B------:R-:W-:-:S04]  /*0590*/  IMAD R3, R10, R3, R4 ;  /* 0x000000030a037224 */ /* 0x000fc800078e0204 */
[----:B------:R-:W-:-:S04]  /*05a0*/  VIADD R3, R3, 0xffffffff ;  /* 0xffffffff03037836 */ /* 0x000fc80000000000 */
[----:B--2---:R-:W-:-:S06]  /*05b0*/  IMAD.WIDE R2, R3, 0x2, R12 ;  /* 0x0000000203027825 */ /* 0x004fcc00078e020c */
[----:B------:R-:W2:Y:S04]  /*05c0*/  LDG.E.U16 R2, desc[UR8][R2.64] ;  /* 0x0000000802027981 */ /* 0x000ea8000c1e1500 */
[----:B--2---:R2:W-:Y:S01]  /*05d0*/  STS.U16 [R9], R2 ;  /* 0x0000000209007388 */ /* 0x0045e20000000400 */
[----:B------:R-:W-:Y:S05]  /*05e0*/  BRA `(.L_x_10) ;  /* 0x0000000000047947 */ /* 0x000fea0003800000 */
.L_x_11:
[----:B------:R4:W-:Y:S02]  /*05f0*/  STS.U16 [R9], RZ ;  /* 0x000000ff09007388 */ /* 0x0009e40000000400 */
.L_x_10:
[----:B------:R-:W-:Y:S05]  /*0600*/  BSYNC.RECONVERGENT B1 ;  /* 0x0000000000017941 */ /* 0x000fea0003800200 */
.L_x_9:
[----:B--2---:R-:W-:Y:S01]  /*0610*/  VIADD R2, R6, 0xffffffe2 ;  /* 0xffffffe206027836 */ /* 0x004fe20000000000 */
[----:B------:R-:W-:Y:S01]  /*0620*/  PRMT R10, RZ, 0x7610, R10 ;  /* 0x00007610ff0a7816 */ /* 0x000fe2000000000a */
[----:B------:R-:W-:Y:S01]  /*0630*/  IMAD.MOV.U32 R3, RZ, RZ, RZ ;  /* 0x000000ffff037224 */ /* 0x000fe200078e00ff */
[----:B------:R-:W-:Y:S01]  /*0640*/  NOP ;  /* 0x0000000000007918 */ /* 0x000fe20000000000 */
[----:B------:R-:W2:Y:S05]  /*0650*/  LDCU.64 UR10, c[0x0][0x3a0] ;  /* 0x00007400ff0a77ac */ /* 0x000eaa0008000a00 */
.L_x_22:
[C---:B0-23--:R-:W-:Y:S01]  /*0660*/  VIMNMX.U32 R12, PT, PT, R3.reuse, 0x1f, PT ;  /* 0x0000001f030c7848 */ /* 0x04dfe20003fe0000 */
[----:B------:R-:W-:Y:S01]  /*0670*/  BSSY.RECONVERGENT B1, `(.L_x_12) ;  /* 0x000002a000017945 */ /* 0x000fe20003800200 */
[----:B------:R-:W-:-:S03]  /*0680*/  VIMNMX.U32 R13, PT, PT, R3, 0x1f, !PT ;  /* 0x0000001f030d7848 */ /* 0x000fc60007fe0000 */
[----:B------:R-:W-:Y:S02]  /*0690*/  VIADD R12, R12, 0x1 ;  /* 0x000000010c0c7836 */ /* 0x000fe40000000000 */
[----:B0-----:R-:W-:-:S05]  /*06a0*/  IMAD.IADD R16, R2, 0x1, R13 ;  /* 0x0000000102107824 */ /* 0x001fca00078e020d */
[----:B------:R-:W-:-:S13]  /*06b0*/  ISETP.GT.AND P0, PT, R16, R12, PT ;  /* 0x0000000c1000720c */ /* 0x000fda0003f04270 */
[----:B------:R-:W-:Y:S05]  /*06c0*/  @P0 BRA `(.L_x_13) ;  /* 0x0000000000900947 */ /* 0x000fea0003800000 */
[--C-:B------:R-:W-:Y:S02]  /*06d0*/  IMAD.IADD R21, R3, 0x1, -R16.reuse ;  /* 0x0000000103157824 */ /* 0x100fe400078e0a10 */
[----:B------:R-:W-:-:S03]  /*06e0*/  IMAD.IADD R12, R7, 0x1, R16 ;  /* 0x00000001070c7824 */ /* 0x000fc600078e0210 */
[----:B------:R-:W-:-:S04]  /*06f0*/  IADD3 R14, PT, PT, R21, 0x2, R4 ;  /* 0x00000002150e7810 */ /* 0x000fc80007ffe004 */
[----:B--2---:R-:W-:-:S04]  /*0700*/  ISETP.GT.AND P0, PT, R14, UR11, PT ;  /* 0x0000000b0e007c0c */ /* 0x004fc8000bf04270 */
[----:B------:R-:W-:-:S13]  /*0710*/  ISETP.GT.OR P0, PT, R12, UR10, P0 ;  /* 0x0000000a0c007c0c */ /* 0x000fda0008704670 */
[----:B------:R-:W-:Y:S05]  /*0720*/  @P0 BRA `(.L_x_14) ;  /* 0x00000000006c0947 */ /* 0x000fea0003800000 */
[----:B------:R-:W0:Y:S01]  /*0730*/  S2UR UR6, SR_CgaCtaId ;  /* 0x00000000000679c3 */ /* 0x000e220000008800 */
[----:B------:R-:W-:Y:S01]  /*0740*/  UMOV UR4, 0x400 ;  /* 0x0000040000047882 */ /* 0x000fe20000000000 */
[----:B------:R-:W-:Y:S01]  /*0750*/  LOP3.LUT R14, RZ, R16, RZ, 0x33, !PT ;  /* 0x00000010ff0e7212 */ /* 0x000fe200078e33ff */
[----:B------:R-:W-:Y:S01]  /*0760*/  UIADD3 UR5, UPT, UPT, UR4, 0x882, URZ ;  /* 0x0000088204057890 */ /* 0x000fe2000fffe0ff */
[----:B------:R-:W-:Y:S01]  /*0770*/  VIADD R12, R16, 0x1d ;  /* 0x0000001d100c7836 */ /* 0x000fe20000000000 */
[----:B------:R-:W-:Y:S01]  /*0780*/  UIADD3 UR4, UPT, UPT, UR4, 0x8a2, URZ ;  /* 0x000008a204047890 */ /* 0x000fe2000fffe0ff */
[----:B------:R-:W-:Y:S01]  /*0790*/  PRMT R10, R10, 0x9910, RZ ;  /* 0x000099100a0a7816 */ /* 0x000fe200000000ff */
[----:B------:R-:W-:Y:S02]  /*07a0*/  IMAD.IADD R15, R14, 0x1, R3 ;  /* 0x000000010e0f7824 */ /* 0x000fe400078e0203 */
[----:B------:R-:W-:-:S04]  /*07b0*/  IMAD R12, R12, 0x42, R9 ;  /* 0x000000420c0c7824 */ /* 0x000fc800078e0209 */
[--C-:B------:R-:W-:Y:S02]  /*07c0*/  IMAD R14, R15, 0x2, R12.reuse ;  /* 0x000000020f0e7824 */ /* 0x100fe400078e020c */
[----:B------:R-:W-:-:S03]  /*07d0*/  IMAD R12, R21, 0x2, R12 ;  /* 0x00000002150c7824 */ /* 0x000fc600078e020c */
[----:B------:R-:W-:Y:S04]  /*07e0*/  LDS.S16 R17, [R14+-0x7b8] ;  /* 0xfff848000e117984 */ /* 0x000fe80000000600 */
[----:B------:R-:W-:Y:S01]  /*07f0*/  LDS.S16 R16, [R14+-0x776] ;  /* 0xfff88a000e107984 */ /* 0x000fe20000000600 */
[----:B0-----:R-:W-:Y:S02]  /*0800*/  ULEA UR5, UR6, UR5, 0x18 ;  /* 0x0000000506057291 */ /* 0x001fe4000f8ec0ff */
[----:B------:R-:W-:-:S04]  /*0810*/  ULEA UR4, UR6, UR4, 0x18 ;  /* 0x0000000406047291 */ /* 0x000fc8000f8ec0ff */
[----:B------:R-:W-:Y:S02]  /*0820*/  IADD3 R20, PT, PT, R6, UR5, R13 ;  /* 0x0000000506147c10 */ /* 0x000fe4000fffe00d */
[----:B------:R-:W-:Y:S04]  /*0830*/  LDS.S16 R13, [R12+-0x7b8] ;  /* 0xfff848000c0d7984 */ /* 0x000fe80000000600 */
[----:B------:R-:W-:Y:S04]  /*0840*/  LDS.U8 R19, [R15+UR4+0x2] ;  /* 0x000002040f137984 */ /* 0x000fe80008000000 */
[----:B------:R-:W0:Y:S02]  /*0850*/  LDS.U8 R18, [R20+-0x1f] ;  /* 0xffffe10014127984 */ /* 0x000e240000000000 */
[----:B0-----:R-:W-:Y:S01]  /*0860*/  ISETP.NE.AND P0, PT, R18, R19, PT ;  /* 0x000000131200720c */ /* 0x001fe20003f05270 */
[----:B------:R-:W-:-:S12]  /*0870*/  VIADD R18, R17, 0x2 ;  /* 0x0000000211127836 */ /* 0x000fd80000000000 */
[----:B------:R-:W-:-:S05]  /*0880*/  @P0 VIADD R18, R17, 0xffffffff ;  /* 0xffffffff11120836 */ /* 0x000fca0000000000 */
[----:B------:R-:W-:-:S04]  /*0890*/  VIADDMNMX R13, R13, 0xfffffffe, R18, !PT ;  /* 0xfffffffe0d0d7846 */ /* 0x000fc80007800112 */
[----:B------:R-:W-:-:S04]  /*08a0*/  VIADDMNMX.RELU R13, R16, 0xfffffffe, R13, !PT ;  /* 0xfffffffe100d7846 */ /* 0x000fc8000780110d */
[----:B------:R-:W-:Y:S01]  /*08b0*/  VIMNMX R10, PT, PT, R13, R10, !PT ;  /* 0x0000000a0d0a7248 */ /* 0x000fe20007fe0100 */
[----:B------:R3:W-:Y:S01]  /*08c0*/  STS.U16 [R12+-0x776], R13 ;  /* 0xfff88a0d0c007388 */ /* 0x0007e20000000400 */
[----:B------:R-:W-:Y:S05]  /*08d0*/  BRA `(.L_x_13) ;  /* 0x00000000000c7947 */ /* 0x000fea0003800000 */
.L_x_14:
[----:B------:R-:W-:-:S04]  /*08e0*/  IMAD R12, R13, 0x42, R11 ;  /* 0x000000420d0c7824 */ /* 0x000fc800078e020b */
[----:B------:R-:W-:-:S05]  /*08f0*/  IMAD R12, R21, 0x2, R12 ;  /* 0x00000002150c7824 */ /* 0x000fca00078e020c */
[----:B------:R0:W-:Y:S02]  /*0900*/  STS.U16 [R12+-0x7b8], RZ ;  /* 0xfff848ff0c007388 */ /* 0x0001e40000000400 */
.L_x_13:
[----:B--2---:R-:W-:Y:S05]  /*0910*/  BSYNC.RECONVERGENT B1 ;  /* 0x0000000000017941 */ /* 0x004fea0003800200 */
.L_x_12:
[C---:B---3--:R-:W-:Y:S01]  /*0920*/  VIADD R13, R3.reuse, 0x1 ;  /* 0x00000001030d7836 */ /* 0x048fe20000000000 */
[----:B------:R-:W-:Y:S01]  /*0930*/  NOP ;  /* 0x0000000000007918 */ /* 0x000fe20000000000 */
[----:B------:R-:W-:-:S03]  /*0940*/  VIADD R15, R3, 0x2 ;  /* 0x00000002030f7836 */ /* 0x000fc60000000000 */
[----:B------:R-:W-:Y:S01]  /*0950*/  VIMNMX.U32 R14, PT, PT, R13, 0x1f, PT ;  /* 0x0000001f0d0e7848 */ /* 0x000fe20003fe0000 */
[----:B0-----:R-:W-:Y:S01]  /*0960*/  VIADD R12, R3, 0x3 ;  /* 0x00000003030c7836 */ /* 0x001fe20000000000 */
[----:B------:R-:W-:Y:S01]  /*0970*/  VIMNMX.U32 R23, PT, PT, R13, 0x1f, !PT ;  /* 0x0000001f0d177848 */ /* 0x000fe20007fe0000 */
[----:B------:R-:W-:Y:S01]  /*0980*/  BSSY.RECONVERGENT B1, `(.L_x_15) ;  /* 0x000002e000017945 */ /* 0x000fe20003800200 */
[C---:B------:R-:W-:Y:S02]  /*0990*/  VIMNMX.U32 R16, PT, PT, R15.reuse, 0x1f, PT ;  /* 0x0000001f0f107848 */ /* 0x040fe40003fe0000 */
[----:B------:R-:W-:Y:S01]  /*09a0*/  VIMNMX.U32 R13, PT, PT, R15, 0x1f, !PT ;  /* 0x0000001f0f0d7848 */ /* 0x000fe20007fe0000 */
[----:B------:R-:W-:Y:S01]  /*09b0*/  VIADD R15, R14, 0x1 ;  /* 0x000000010e0f7836 */ /* 0x000fe20000000000 */
[----:B------:R-:W-:Y:S01]  /*09c0*/  ISETP.NE.AND P1, PT, R12, 0x3f, PT ;  /* 0x0000003f0c00780c */ /* 0x000fe20003f25270 */
[----:B------:R-:W-:Y:S02]  /*09d0*/  IMAD.IADD R20, R2, 0x1, R23 ;  /* 0x0000000102147824 */ /* 0x000fe400078e0217 */
[----:B------:R-:W-:-:S02]  /*09e0*/  VIADD R17, R16, 0x1 ;  /* 0x0000000110117836 */ /* 0x000fc40000000000 */
[----:B------:R-:W-:Y:S01]  /*09f0*/  IMAD.IADD R14, R2, 0x1, R13 ;  /* 0x00000001020e7824 */ /* 0x000fe200078e020d */
[----:B------:R-:W-:-:S04]  /*0a00*/  ISETP.GT.AND P0, PT, R20, R15, PT ;  /* 0x0000000f1400720c */ /* 0x000fc80003f04270 */
[----:B------:R-:W-:-:S09]  /*0a10*/  ISETP.GT.AND P2, PT, R14, R17, PT ;  /* 0x000000110e00720c */ /* 0x000fd20003f44270 */
[----:B------:R-:W-:Y:S05]  /*0a20*/  @P0 BRA `(.L_x_16) ;  /* 0x00000000008c0947 */ /* 0x000fea0003800000 */
[--C-:B------:R-:W-:Y:S02]  /*0a30*/  IMAD.IADD R15, R3, 0x1, -R20.reuse ;  /* 0x00000001030f7824 */ /* 0x100fe400078e0a14 */
[----:B------:R-:W-:-:S03]  /*0a40*/  IMAD.IADD R16, R7, 0x1, R20 ;  /* 0x0000000107107824 */ /* 0x000fc600078e0214 */
[----:B------:R-:W-:-:S04]  /*0a50*/  IADD3 R17, PT, PT, R15, 0x3, R4 ;  /* 0x000000030f117810 */ /* 0x000fc80007ffe004 */
[----:B------:R-:W-:-:S04]  /*0a60*/  ISETP.GT.AND P0, PT, R17, UR11, PT ;  /* 0x0000000b11007c0c */ /* 0x000fc8000bf04270 */
[----:B------:R-:W-:-:S13]  /*0a70*/  ISETP.LE.AND P0, PT, R16, UR10, !P0 ;  /* 0x0000000a10007c0c */ /* 0x000fda000c703270 */
[----:B------:R-:W-:-:S04]  /*0a80*/  @!P0 IMAD R16, R23, 0x42, R11 ;  /* 0x0000004217108824 */ /* 0x000fc800078e020b */
[----:B------:R-:W-:-:S05]  /*0a90*/  @!P0 IMAD R16, R15, 0x2, R16 ;  /* 0x000000020f108824 */ /* 0x000fca00078e0210 */
[----:B------:R0:W-:Y:S01]  /*0aa0*/  @!P0 STS.U16 [R16+-0x7b6], RZ ;  /* 0xfff84aff10008388 */ /* 0x0001e20000000400 */
[----:B------:R-:W-:Y:S05]  /*0ab0*/  @!P0 BRA `(.L_x_16) ;  /* 0x0000000000688947 */ /* 0x000fea0003800000 */
[----:B------:R-:W2:Y:S01]  /*0ac0*/  S2UR UR6, SR_CgaCtaId ;  /* 0x00000000000679c3 */ /* 0x000ea20000008800 */
[----:B------:R-:W-:Y:S01]  /*0ad0*/  UMOV UR4, 0x400 ;  /* 0x0000040000047882 */ /* 0x000fe20000000000 */
[----:B------:R-:W-:Y:S01]  /*0ae0*/  LOP3.LUT R18, RZ, R20, RZ, 0x33, !PT ;  /* 0x00000014ff127212 */ /* 0x000fe200078e33ff */
[----:B------:R-:W-:Y:S01]  /*0af0*/  UIADD3 UR5, UPT, UPT, UR4, 0x882, URZ ;  /* 0x0000088204057890 */ /* 0x000fe2000fffe0ff */
[----:B0-----:R-:W-:Y:S01]  /*0b00*/  VIADD R16, R20, 0x1d ;  /* 0x0000001d14107836 */ /* 0x001fe20000000000 */
[----:B------:R-:W-:Y:S02]  /*0b10*/  UIADD3 UR4, UPT, UPT, UR4, 0x8a2, URZ ;  /* 0x000008a204047890 */ /* 0x000fe4000fffe0ff */
[----:B------:R-:W-:Y:S02]  /*0b20*/  IMAD.IADD R17, R18, 0x1, R3 ;  /* 0x0000000112117824 */ /* 0x000fe400078e0203 */
[----:B------:R-:W-:-:S04]  /*0b30*/  IMAD R16, R16, 0x42, R9 ;  /* 0x0000004210107824 */ /* 0x000fc800078e0209 */
[--C-:B------:R-:W-:Y:S02]  /*0b40*/  IMAD R18, R17, 0x2, R16.reuse ;  /* 0x0000000211127824 */ /* 0x100fe400078e0210 */
[----:B------:R-:W-:-:S03]  /*0b50*/  IMAD R15, R15, 0x2, R16 ;  /* 0x000000020f0f7824 */ /* 0x000fc600078e0210 */
[----:B------:R-:W-:Y:S04]  /*0b60*/  LDS.S16 R20, [R18+-0x7b6] ;  /* 0xfff84a0012147984 */ /* 0x000fe80000000600 */
[----:B------:R-:W-:Y:S01]  /*0b70*/  LDS.S16 R16, [R15+-0x7b6] ;  /* 0xfff84a000f107984 */ /* 0x000fe20000000600 */
[----:B--2---:R-:W-:Y:S02]  /*0b80*/  ULEA UR5, UR6, UR5, 0x18 ;  /* 0x0000000506057291 */ /* 0x004fe4000f8ec0ff */
[----:B------:R-:W-:Y:S01]  /*0b90*/  ULEA UR4, UR6, UR4, 0x18 ;  /* 0x0000000406047291 */ /* 0x000fe2000f8ec0ff */
[----:B------:R-:W-:Y:S03]  /*0ba0*/  LDS.S16 R19, [R18+-0x774] ;  /* 0xfff88c0012137984 */ /* 0x000fe60000000600 */
[----:B------:R-:W-:-:S05]  /*0bb0*/  IADD3 R23, PT, PT, R6, UR5, R23 ;  /* 0x0000000506177c10 */ /* 0x000fca000fffe017 */
[----:B------:R0:W-:Y:S04]  /*0bc0*/  LDS.U8 R22, [R17+UR4+0x3] ;  /* 0x0000030411167984 */ /* 0x0001e80008000000 */
[----:B------:R-:W2:Y:S01]  /*0bd0*/  LDS.U8 R21, [R23+-0x1f] ;  /* 0xffffe10017157984 */ /* 0x000ea20000000000 */
[----:B0-----:R-:W-:Y:S02]  /*0be0*/  PRMT R17, R10, 0x9910, RZ ;  /* 0x000099100a117816 */ /* 0x001fe400000000ff */
[----:B--2---:R-:W-:Y:S01]  /*0bf0*/  ISETP.NE.AND P0, PT, R21, R22, PT ;  /* 0x000000161500720c */ /* 0x004fe20003f05270 */
[----:B------:R-:W-:-:S12]  /*0c00*/  VIADD R21, R20, 0x2 ;  /* 0x0000000214157836 */ /* 0x000fd80000000000 */
[----:B------:R-:W-:-:S05]  /*0c10*/  @P0 VIADD R21, R20, 0xffffffff ;  /* 0xffffffff14150836 */ /* 0x000fca0000000000 */
[----:B------:R-:W-:-:S04]  /*0c20*/  VIADDMNMX R16, R16, 0xfffffffe, R21, !PT ;  /* 0xfffffffe10107846 */ /* 0x000fc80007800115 */
[----:B------:R-:W-:-:S04]  /*0c30*/  VIADDMNMX.RELU R16, R19, 0xfffffffe, R16, !PT ;  /* 0xfffffffe13107846 */ /* 0x000fc80007801110 */
[----:B------:R-:W-:Y:S01]  /*0c40*/  VIMNMX R10, PT, PT, R17, R16, !PT ;  /* 0x00000010110a7248 */ /* 0x000fe20007fe0100 */
[----:B------:R2:W-:Y:S06]  /*0c50*/  STS.U16 [R15+-0x774], R16 ;  /* 0xfff88c100f007388 */ /* 0x0005ec0000000400 */
.L_x_16:
[----:B------:R-:W-:Y:S05]  /*0c60*/  BSYNC.RECONVERGENT B1 ;  /* 0x0000000000017941 */ /* 0x000fea0003800200 */
.L_x_15:
[----:B------:R-:W-:Y:S01]  /*0c70*/  NOP ;  /* 0x0000000000007918 */ /* 0x000fe20000000000 */
[----:B------:R-:W-:Y:S04]  /*0c80*/  BSSY.RECONVERGENT B1, `(.L_x_17) ;  /* 0x0000025000017945 */ /* 0x000fe80003800200 */
[----:B------:R-:W-:Y:S05]  /*0c90*/  @P2 BRA `(.L_x_18) ;  /* 0x00000000008c2947 */ /* 0x000fea0003800000 */
[--C-:B------:R-:W-:Y:S02]  /*0ca0*/  IMAD.IADD R17, R3, 0x1, -R14.reuse ;  /* 0x0000000103117824 */ /* 0x100fe400078e0a0e */
[----:B--2---:R-:W-:-:S03]  /*0cb0*/  IMAD.IADD R15, R7, 0x1, R14 ;  /* 0x00000001070f7824 */ /* 0x004fc600078e020e */
[----:B0-----:R-:W-:-:S04]  /*0cc0*/  IADD3 R16, PT, PT, R17, 0x4, R4 ;  /* 0x0000000411107810 */ /* 0x001fc80007ffe004 */
[----:B------:R-:W-:-:S04]  /*0cd0*/  ISETP.GT.AND P0, PT, R16, UR11, PT ;  /* 0x0000000b10007c0c */ /* 0x000fc8000bf04270 */
[----:B------:R-:W-:-:S13]  /*0ce0*/  ISETP.LE.AND P0, PT, R15, UR10, !P0 ;  /* 0x0000000a0f007c0c */ /* 0x000fda000c703270 */
[----:B------:R-:W-:-:S04]  /*0cf0*/  @!P0 IMAD R15, R13, 0x42, R11 ;  /* 0x000000420d0f8824 */ /* 0x000fc800078e020b */
[----:B------:R-:W-:-:S05]  /*0d00*/  @!P0 IMAD R15, R17, 0x2, R15 ;  /* 0x00000002110f8824 */ /* 0x000fca00078e020f */
[----:B------:R3:W-:Y:S01]  /*0d10*/  @!P0 STS.U16 [R15+-0x7b4], RZ ;  /* 0xfff84cff0f008388 */ /* 0x0007e20000000400 */
[----:B------:R-:W-:Y:S05]  /*0d20*/  @!P0 BRA `(.L_x_18) ;  /* 0x0000000000688947 */ /* 0x000fea0003800000 */
[----:B------:R-:W0:Y:S01]  /*0d30*/  S2UR UR6, SR_CgaCtaId ;  /* 0x00000000000679c3 */ /* 0x000e220000008800 */
[----:B------:R-:W-:Y:S01]  /*0d40*/  UMOV UR4, 0x400 ;  /* 0x0000040000047882 */ /* 0x000fe20000000000 */
[----:B------:R-:W-:Y:S01]  /*0d50*/  LOP3.LUT R16, RZ, R14, RZ, 0x33, !PT ;  /* 0x0000000eff107212 */ /* 0x000fe200078e33ff */
[----:B------:R-:W-:Y:S01]  /*0d60*/  UIADD3 UR5, UPT, UPT, UR4, 0x882, URZ ;  /* 0x0000088204057890 */ /* 0x000fe2000fffe0ff */
[----:B------:R-:W-:Y:S01]  /*0d70*/  VIADD R14, R14, 0x1d ;  /* 0x0000001d0e0e7836 */ /* 0x000fe20000000000 */
[----:B------:R-:W-:Y:S01]  /*0d80*/  UIADD3 UR4, UPT, UPT, UR4, 0x8a2, URZ ;  /* 0x000008a204047890 */ /* 0x000fe2000fffe0ff */
[----:B------:R-:W-:Y:S01]  /*0d90*/  PRMT R10, R10, 0x9910, RZ ;  /* 0x000099100a0a7816 */ /* 0x000fe200000000ff */
[----:B---3--:R-:W-:Y:S02]  /*0da0*/  IMAD.IADD R15, R16, 0x1, R3 ;  /* 0x00000001100f7824 */ /* 0x008fe400078e0203 */
        /* <DEDUP_REMOVED lines=17> */
[----:B------:R0:W-:Y:S06]  /*0ec0*/  STS.U16 [R14+-0x772], R17 ;  /* 0xfff88e110e007388 */ /* 0x0001ec0000000400 */
.L_x_18:
[----:B------:R-:W-:Y:S05]  /*0ed0*/  BSYNC.RECONVERGENT B1 ;  /* 0x0000000000017941 */ /* 0x000fea0003800200 */
.L_x_17:
[----:B------:R-:W-:Y:S01]  /*0ee0*/  NOP ;  /* 0x0000000000007918 */ /* 0x000fe20000000000 */
[----:B------:R-:W-:Y:S05]  /*0ef0*/  @!P1 BRA `(.L_x_19) ;  /* 0x0000000000b89947 */ /* 0x000fea0003800000 */
[C---:B------:R-:W-:Y:S01]  /*0f00*/  VIMNMX.U32 R13, PT, PT, R12.reuse, 0x1f, PT ;  /* 0x0000001f0c0d7848 */ /* 0x040fe20003fe0000 */
[----:B------:R-:W-:Y:S01]  /*0f10*/  BSSY.RECONVERGENT B1, `(.L_x_20) ;  /* 0x0000029000017945 */ /* 0x000fe20003800200 */
[----:B0-----:R-:W-:-:S03]  /*0f20*/  VIMNMX.U32 R17, PT, PT, R12, 0x1f, !PT ;  /* 0x0000001f0c117848 */ /* 0x001fc60007fe0000 */
[----:B------:R-:W-:Y:S02]  /*0f30*/  VIADD R13, R13, 0x1 ;  /* 0x000000010d0d7836 */ /* 0x000fe40000000000 */
[----:B--2---:R-:W-:-:S05]  /*0f40*/  IMAD.IADD R16, R2, 0x1, R17 ;  /* 0x0000000102107824 */ /* 0x004fca00078e0211 */
[----:B------:R-:W-:-:S13]  /*0f50*/  ISETP.GT.AND P0, PT, R16, R13, PT ;  /* 0x0000000d1000720c */ /* 0x000fda0003f04270 */
        /* <DEDUP_REMOVED lines=23> */
[----:B--2---:R-:W-:Y:S02]  /*10d0*/  ULEA UR5, UR6, UR5, 0x18 ;  /* 0x0000000506057291 */ /* 0x004fe4000f8ec0ff */
        /* <DEDUP_REMOVED lines=12> */
.L_x_21:
[----:B------:R-:W-:Y:S05]  /*11a0*/  BSYNC.RECONVERGENT B1 ;  /* 0x0000000000017941 */ /* 0x000fea0003800200 */
.L_x_20:
[----:B------:R-:W-:Y:S01]  /*11b0*/  VIADD R3, R3, 0x4 ;  /* 0x0000000403037836 */ /* 0x000fe20000000000 */
[----:B------:R-:W-:Y:S01]  /*11c0*/  NOP ;  /* 0x0000000000007918 */ /* 0x000fe20000000000 */
[----:B------:R-:W-:Y:S05]  /*11d0*/  BRA `(.L_x_22) ;  /* 0xfffffff400207947 */ /* 0x000fea000383ffff */
.L_x_19:
[----:B------:R-:W-:Y:S01]  /*11e0*/  ISETP.GT.U32.AND P0, PT, R6, 0x1f, PT ;  /* 0x0000001f0600780c */ /* 0x000fe20003f04070 */
[----:B------:R-:W-:Y:S01]  /*11f0*/  BSSY.RECONVERGENT B1, `(.L_x_23) ;  /* 0x0000013000017945 */ /* 0x000fe20003800200 */
[----:B--23--:R-:W-:-:S11]  /*1200*/  PRMT R15, R10, 0x9910, RZ ;  /* 0x000099100a0f7816 */ /* 0x00cfd600000000ff */
[----:B------:R-:W-:Y:S05]  /*1210*/  @P0 BRA `(.L_x_24) ;  /* 0x0000000000400947 */ /* 0x000fea0003800000 */
[----:B------:R-:W2:Y:S01]  /*1220*/  LDCU UR4, c[0x0][0x3a0] ;  /* 0x00007400ff0477ac */ /* 0x000ea20008000800 */
[--C-:B------:R-:W-:Y:S02]  /*1230*/  IMAD.IADD R7, R7, 0x1, R6.reuse ;  /* 0x0000000107077824 */ /* 0x100fe400078e0206 */
[----:B------:R-:W-:Y:S01]  /*1240*/  IMAD.IADD R4, R4, 0x1, R6 ;  /* 0x0000000104047824 */ /* 0x000fe200078e0206 */
[----:B------:R-:W3:Y:S02]  /*1250*/  LDCU UR5, c[0x0][0x3a4] ;  /* 0x00007480ff0577ac */ /* 0x000ee40008000800 */
[----:B--2---:R-:W-:Y:S02]  /*1260*/  ISETP.GE.AND P0, PT, R7, UR4, PT ;  /* 0x0000000407007c0c */ /* 0x004fe4000bf06270 */
[----:B---3--:R-:W-:-:S11]  /*1270*/  ISETP.GE.AND P1, PT, R4, UR5, PT ;  /* 0x0000000504007c0c */ /* 0x008fd6000bf26270 */
[----:B-1----:R-:W1:Y:S01]  /*1280*/  @!P0 LDS.U16 R11, [R11+0x82] ;  /* 0x000082000b0b8984 */ /* 0x002e620000000400 */
[----:B------:R-:W2:Y:S01]  /*1290*/  @!P0 LDC.64 R2, c[0x0][0x398] ;  /* 0x0000e600ff028b82 */ /* 0x000ea20000000a00 */
[----:B------:R-:W-:Y:S02]  /*12a0*/  @!P0 IMAD R7, R0, UR4, R7 ;  /* 0x0000000400078c24 */ /* 0x000fe4000f8e0207 */
[----:B----4-:R-:W3:Y:S01]  /*12b0*/  @!P1 LDS.U16 R9, [R8+0x842] ;  /* 0x0008420008099984 */ /* 0x010ee20000000400 */
[----:B------:R-:W-:-:S04]  /*12c0*/  @!P1 IMAD R5, R5, UR5, R4 ;  /* 0x0000000505059c24 */ /* 0x000fc8000f8e0204 */
[----:B------:R-:W4:Y:S01]  /*12d0*/  @!P1 LDC.64 R12, c[0x0][0x390] ;  /* 0x0000e400ff0c9b82 */ /* 0x000f220000000a00 */
[----:B--2---:R-:W-:-:S04]  /*12e0*/  @!P0 IMAD.WIDE R2, R7, 0x2, R2 ;  /* 0x0000000207028825 */ /* 0x004fc800078e0202 */
[----:B----4-:R-:W-:Y:S01]  /*12f0*/  @!P1 IMAD.WIDE R4, R5, 0x2, R12 ;  /* 0x0000000205049825 */ /* 0x010fe200078e020c */
[----:B-1----:R2:W-:Y:S04]  /*1300*/  @!P0 STG.E.U16 desc[UR8][R2.64], R11 ;  /* 0x0000000b02008986 */ /* 0x0025e8000c101508 */
[----:B---3--:R2:W-:Y:S02]  /*1310*/  @!P1 STG.E.U16 desc[UR8][R4.64], R9 ;  /* 0x0000000904009986 */ /* 0x0085e4000c101508 */
.L_x_24:
[----:B------:R-:W-:Y:S05]  /*1320*/  BSYNC.RECONVERGENT B1 ;  /* 0x0000000000017941 */ /* 0x000fea0003800200 */
.L_x_23:
[----:B------:R-:W3:Y:S02]  /*1330*/  SHFL.DOWN PT, R0, R15, 0x10, 0x1f ;  /* 0x0a001f000f007f89 */ /* 0x000ee400000e0000 */
[----:B---3--:R-:W-:-:S04]  /*1340*/  VIMNMX R0, PT, PT, R15, R0, !PT ;  /* 0x000000000f007248 */ /* 0x008fc80007fe0100 */
[----:B------:R-:W-:-:S05]  /*1350*/  PRMT R0, R0, 0x9910, RZ ;  /* 0x0000991000007816 */ /* 0x000fca00000000ff */
[----:B--2---:R-:W2:Y:S02]  /*1360*/  SHFL.DOWN PT, R3, R0, 0x8, 0x1f ;  /* 0x09001f0000037f89 */ /* 0x004ea400000e0000 */
[----:B--2---:R-:W-:-:S04]  /*1370*/  VIMNMX R3, PT, PT, R0, R3, !PT ;  /* 0x0000000300037248 */ /* 0x004fc80007fe0100 */
[----:B------:R-:W-:-:S05]  /*1380*/  PRMT R2, R3, 0x9910, RZ ;  /* 0x0000991003027816 */ /* 0x000fca00000000ff */
[----:B------:R-:W2:Y:S02]  /*1390*/  SHFL.DOWN PT, R3, R2, 0x4, 0x1f ;  /* 0x08801f0002037f89 */ /* 0x000ea400000e0000 */
[----:B--2---:R-:W-:-:S04]  /*13a0*/  VIMNMX R3, PT, PT, R2, R3, !PT ;  /* 0x0000000302037248 */ /* 0x004fc80007fe0100 */
[----:B------:R-:W-:-:S05]  /*13b0*/  PRMT R3, R3, 0x9910, RZ ;  /* 0x0000991003037816 */ /* 0x000fca00000000ff */
[----:B------:R-:W2:Y:S02]  /*13c0*/  SHFL.DOWN PT, R4, R3, 0x2, 0x1f ;  /* 0x08401f0003047f89 */ /* 0x000ea400000e0000 */
[----:B--2---:R-:W-:-:S04]  /*13d0*/  VIMNMX R4, PT, PT, R3, R4, !PT ;  /* 0x0000000403047248 */ /* 0x004fc80007fe0100 */
[----:B------:R-:W-:-:S05]  /*13e0*/  PRMT R0, R4, 0x9910, RZ ;  /* 0x0000991004007816 */ /* 0x000fca00000000ff */
[----:B------:R-:W2:Y:S02]  /*13f0*/  SHFL.DOWN PT, R5, R0, 0x1, 0x1f ;  /* 0x08201f0000057f89 */ /* 0x000ea400000e0000 */
[----:B--2---:R-:W-:-:S04]  /*1400*/  VIMNMX R5, PT, PT, R0, R5, !PT ;  /* 0x0000000500057248 */ /* 0x004fc80007fe0100 */
[----:B------:R-:W-:-:S04]  /*1410*/  PRMT R2, R5, 0x9910, RZ ;  /* 0x0000991005027816 */ /* 0x000fc800000000ff */
[----:B------:R-:W-:-:S04]  /*1420*/  ISETP.GE.AND P0, PT, R2, 0x1, PT ;  /* 0x000000010200780c */ /* 0x000fc80003f06270 */
[----:B------:R-:W-:-:S13]  /*1430*/  ISETP.NE.OR P0, PT, R6, RZ, !P0 ;  /* 0x000000ff0600720c */ /* 0x000fda0004705670 */
[----:B------:R-:W-:Y:S05]  /*1440*/  @P0 EXIT ;  /* 0x000000000000094d */ /* 0x000fea0003800000 */
[----:B------:R-:W2:Y:S01]  /*1450*/  S2R R4, SR_LANEID ;  /* 0x0000000000047919 */ /* 0x000ea20000000000 */
[----:B------:R-:W3:Y:S01]  /*1460*/  LDC.64 R2, c[0x0][0x3b0] ;  /* 0x0000ec00ff027b82 */ /* 0x000ee20000000a00 */
[----:B------:R-:W-:Y:S01]  /*1470*/  LOP3.LUT R0, R5, 0x7fff, RZ, 0xc0, !PT ;  /* 0x00007fff05007812 */ /* 0x000fe200078ec0ff */
[----:B------:R-:W-:Y:S02]  /*1480*/  VOTEU.ANY UR4, UPT, PT ;  /* 0x0000000000047886 */ /* 0x000fe400038e0100 */
[----:B------:R-:W-:Y:S01]  /*1490*/  UFLO.U32 UR4, UR4 ;  /* 0x00000004000472bd */ /* 0x000fe200080e0000 */
[----:B------:R-:W-:-:S13]  /*14a0*/  CREDUX.MAX.S32 UR5, R0 ;  /* 0x00000000000572cc */ /* 0x000fda0000000200 */
[----:B------:R-:W-:Y:S01]  /*14b0*/  IMAD.U32 R5, RZ, RZ, UR5 ;  /* 0x00000005ff057e24 */ /* 0x000fe2000f8e00ff */
[----:B--2---:R-:W-:-:S13]  /*14c0*/  ISETP.EQ.U32.AND P0, PT, R4, UR4, PT ;  /* 0x0000000404007c0c */ /* 0x004fda000bf02070 */
[----:B---3--:R-:W-:Y:S01]  /*14d0*/  @P0 REDG.E.MAX.S32.STRONG.GPU desc[UR8][R2.64], R5 ;  /* 0x000000050200098e */ /* 0x008fe2000d12e308 */
[----:B------:R-:W-:Y:S05]  /*14e0*/  EXIT ;  /* 0x000000000000794d */ /* 0x000fea0003800000 */
.L_x_25:
[----:B------:R-:W-:-:S00]  /*14f0*/  BRA `(.L_x_25) ;  /* 0xfffffffc00fc7947 */ /* 0x000fc0000383ffff */
[----:B------:R-:W-:-:S00]  /*1500*/  NOP ;  /* 0x0000000000007918 */ /* 0x000fc00000000000 */
[----:B------:R-:W-:-:S00]  /*1510*/  NOP ;  /* 0x0000000000007918 */ /* 0x000fc00000000000 */
[----:B------:R-:W-:-:S00]  /*1520*/  NOP ;  /* 0x0000000000007918 */ /* 0x000fc00000000000 */
[----:B------:R-:W-:-:S00]  /*1530*/  NOP ;  /* 0x0000000000007918 */ /* 0x000fc00000000000 */
[----:B------:R-:W-:-:S00]  /*1540*/  NOP ;  /* 0x0000000000007918 */ /* 0x000fc00000000000 */
[----:B------:R-:W-:-:S00]  /*1550*/  NOP ;  /* 0x0000000000007918 */ /* 0x000fc00000000000 */
[----:B------:R-:W-:-:S00]  /*1560*/  NOP ;  /* 0x0000000000007918 */ /* 0x000fc00000000000 */
[----:B------:R-:W-:-:S00]  /*1570*/  NOP ;  /* 0x0000000000007918 */ /* 0x000fc00000000000 */
.L_x_26:


//--------------------- .nv.shared._Z16compute_tiled_swPKcS0_PsS1_iiiiPi --------------------------
	.section	.nv.shared._Z16compute_tiled_swPKcS0_PsS1_iiiiPi,"aw",@nobits
	.sectionflags	@""
	.align	2
.nv.shared._Z16compute_tiled_swPKcS0_PsS1_iiiiPi:
	.zero		3266


//--------------------- .nv.shared.reserved.0     --------------------------
	.section	.nv.shared.reserved.0,"aw",@nobits
	.weak		__nv_reservedSMEM_offset_0_alias
	.size		__nv_reservedSMEM_offset_0_alias, 0, 64
	.other		__nv_reservedSMEM_offset_0_alias,@"STO_CUDA_RESERVED_SHARED STV_DEFAULT"
__nv_reservedSMEM_offset_0_alias:
	.zero		0
	.zero		64


//--------------------- .nv.constant0._Z16compute_tiled_swPKcS0_PsS1_iiiiPi --------------------------
	.section	.nv.constant0._Z16compute_tiled_swPKcS0_PsS1_iiiiPi,"a",@progbits
	.sectionflags	@""
	.align	4
.nv.constant0._Z16compute_tiled_swPKcS0_PsS1_iiiiPi:
	.zero		952


//--------------------- SYMBOLS --------------------------

	.type		.nv.reservedSmem.offset0,@object
	.size		.nv.reservedSmem.offset0,0x4
	.type		.nv.reservedSmem.cap,@object
	.size		.nv.reservedSmem.cap,0x4
